//
// Generated by NVIDIA NVVM Compiler
//
// Compiler Build ID: CL-36424714
// Cuda compilation tools, release 13.0, V13.0.88
// Based on NVVM 20.0.0
//

.version 9.0
.target sm_100
.address_size 64

	// .globl	_Z31matrixMatrixMultiplication_cudaPKiS0_Piiii

.visible .entry _Z31matrixMatrixMultiplication_cudaPKiS0_Piiii(
	.param .u64 .ptr .align 1 _Z31matrixMatrixMultiplication_cudaPKiS0_Piiii_param_0,
	.param .u64 .ptr .align 1 _Z31matrixMatrixMultiplication_cudaPKiS0_Piiii_param_1,
	.param .u64 .ptr .align 1 _Z31matrixMatrixMultiplication_cudaPKiS0_Piiii_param_2,
	.param .u32 _Z31matrixMatrixMultiplication_cudaPKiS0_Piiii_param_3,
	.param .u32 _Z31matrixMatrixMultiplication_cudaPKiS0_Piiii_param_4,
	.param .u32 _Z31matrixMatrixMultiplication_cudaPKiS0_Piiii_param_5
)
{
	.reg .pred 	%p<13>;
	.reg .b32 	%r<107>;
	.reg .b64 	%rd<53>;

	ld.param.u64 	%rd7, [_Z31matrixMatrixMultiplication_cudaPKiS0_Piiii_param_0];
	ld.param.u64 	%rd8, [_Z31matrixMatrixMultiplication_cudaPKiS0_Piiii_param_1];
	ld.param.u64 	%rd6, [_Z31matrixMatrixMultiplication_cudaPKiS0_Piiii_param_2];
	ld.param.u32 	%r32, [_Z31matrixMatrixMultiplication_cudaPKiS0_Piiii_param_3];
	ld.param.u32 	%r30, [_Z31matrixMatrixMultiplication_cudaPKiS0_Piiii_param_4];
	ld.param.u32 	%r31, [_Z31matrixMatrixMultiplication_cudaPKiS0_Piiii_param_5];
	cvta.to.global.u64 	%rd1, %rd8;
	cvta.to.global.u64 	%rd2, %rd7;
	mov.u32 	%r33, %ctaid.y;
	mov.u32 	%r34, %ntid.y;
	mov.u32 	%r35, %tid.y;
	mad.lo.s32 	%r1, %r33, %r34, %r35;
	mov.u32 	%r36, %ctaid.x;
	mov.u32 	%r37, %ntid.x;
	mov.u32 	%r38, %tid.x;
	mad.lo.s32 	%r2, %r36, %r37, %r38;
	setp.ge.s32 	%p1, %r1, %r32;
	setp.ge.s32 	%p2, %r2, %r31;
	or.pred  	%p3, %p1, %p2;
	@%p3 bra 	$L__BB0_14;
	setp.lt.s32 	%p4, %r30, 1;
	mov.b32 	%r106, 0;
	@%p4 bra 	$L__BB0_13;
	mul.lo.s32 	%r3, %r30, %r1;
	and.b32  	%r4, %r30, 7;
	setp.lt.u32 	%p5, %r30, 8;
	mov.b32 	%r101, 0;
	mov.u32 	%r106, %r101;
	@%p5 bra 	$L__BB0_5;
	and.b32  	%r101, %r30, 2147483640;
	neg.s32 	%r95, %r101;
	shl.b32 	%r7, %r31, 3;
	mul.wide.u32 	%rd9, %r3, 4;
	add.s64 	%rd10, %rd9, %rd2;
	add.s64 	%rd52, %rd10, 16;
	mov.b32 	%r106, 0;
	mul.wide.s32 	%rd13, %r31, 4;
	mov.u32 	%r94, %r2;
$L__BB0_4:
	.pragma "nounroll";
	ld.global.u32 	%r43, [%rd52+-16];
	mul.wide.s32 	%rd11, %r94, 4;
	add.s64 	%rd12, %rd1, %rd11;
	ld.global.u32 	%r44, [%rd12];
	mad.lo.s32 	%r45, %r44, %r43, %r106;
	ld.global.u32 	%r46, [%rd52+-12];
	add.s64 	%rd14, %rd12, %rd13;
	ld.global.u32 	%r47, [%rd14];
	mad.lo.s32 	%r48, %r47, %r46, %r45;
	ld.global.u32 	%r49, [%rd52+-8];
	add.s64 	%rd15, %rd14, %rd13;
	ld.global.u32 	%r50, [%rd15];
	mad.lo.s32 	%r51, %r50, %r49, %r48;
	ld.global.u32 	%r52, [%rd52+-4];
	add.s64 	%rd16, %rd15, %rd13;
	ld.global.u32 	%r53, [%rd16];
	mad.lo.s32 	%r54, %r53, %r52, %r51;
	ld.global.u32 	%r55, [%rd52];
	add.s64 	%rd17, %rd16, %rd13;
	ld.global.u32 	%r56, [%rd17];
	mad.lo.s32 	%r57, %r56, %r55, %r54;
	ld.global.u32 	%r58, [%rd52+4];
	add.s64 	%rd18, %rd17, %rd13;
	ld.global.u32 	%r59, [%rd18];
	mad.lo.s32 	%r60, %r59, %r58, %r57;
	ld.global.u32 	%r61, [%rd52+8];
	add.s64 	%rd19, %rd18, %rd13;
	ld.global.u32 	%r62, [%rd19];
	mad.lo.s32 	%r63, %r62, %r61, %r60;
	ld.global.u32 	%r64, [%rd52+12];
	add.s64 	%rd20, %rd19, %rd13;
	ld.global.u32 	%r65, [%rd20];
	mad.lo.s32 	%r106, %r65, %r64, %r63;
	add.s32 	%r95, %r95, 8;
	add.s32 	%r94, %r94, %r7;
	add.s64 	%rd52, %rd52, 32;
	setp.ne.s32 	%p6, %r95, 0;
	@%p6 bra 	$L__BB0_4;
$L__BB0_5:
	setp.eq.s32 	%p7, %r4, 0;
	@%p7 bra 	$L__BB0_13;
	and.b32  	%r17, %r30, 3;
	setp.lt.u32 	%p8, %r4, 4;
	@%p8 bra 	$L__BB0_8;
	add.s32 	%r67, %r101, %r3;
	mul.wide.u32 	%rd21, %r67, 4;
	add.s64 	%rd22, %rd2, %rd21;
	ld.global.u32 	%r68, [%rd22];
	mad.lo.s32 	%r69, %r101, %r31, %r2;
	mul.wide.s32 	%rd23, %r69, 4;
	add.s64 	%rd24, %rd1, %rd23;
	ld.global.u32 	%r70, [%rd24];
	mad.lo.s32 	%r71, %r70, %r68, %r106;
	cvt.u64.u32 	%rd25, %r3;
	cvt.u64.u32 	%rd26, %r101;
	add.s64 	%rd27, %rd26, %rd25;
	shl.b64 	%rd28, %rd27, 2;
	add.s64 	%rd29, %rd2, %rd28;
	ld.global.u32 	%r72, [%rd29+4];
	mul.wide.s32 	%rd30, %r31, 4;
	add.s64 	%rd31, %rd24, %rd30;
	ld.global.u32 	%r73, [%rd31];
	mad.lo.s32 	%r74, %r73, %r72, %r71;
	ld.global.u32 	%r75, [%rd29+8];
	add.s64 	%rd32, %rd31, %rd30;
	ld.global.u32 	%r76, [%rd32];
	mad.lo.s32 	%r77, %r76, %r75, %r74;
	ld.global.u32 	%r78, [%rd29+12];
	add.s64 	%rd33, %rd32, %rd30;
	ld.global.u32 	%r79, [%rd33];
	mad.lo.s32 	%r106, %r79, %r78, %r77;
	add.s32 	%r101, %r101, 4;
$L__BB0_8:
	setp.eq.s32 	%p9, %r17, 0;
	@%p9 bra 	$L__BB0_13;
	setp.eq.s32 	%p10, %r17, 1;
	@%p10 bra 	$L__BB0_11;
	add.s32 	%r81, %r101, %r3;
	mul.wide.u32 	%rd34, %r81, 4;
	add.s64 	%rd35, %rd2, %rd34;
	ld.global.u32 	%r82, [%rd35];
	mad.lo.s32 	%r83, %r101, %r31, %r2;
	mul.wide.s32 	%rd36, %r83, 4;
	add.s64 	%rd37, %rd1, %rd36;
	ld.global.u32 	%r84, [%rd37];
	mad.lo.s32 	%r85, %r84, %r82, %r106;
	cvt.u64.u32 	%rd38, %r3;
	cvt.u64.u32 	%rd39, %r101;
	add.s64 	%rd40, %rd39, %rd38;
	shl.b64 	%rd41, %rd40, 2;
	add.s64 	%rd42, %rd2, %rd41;
	ld.global.u32 	%r86, [%rd42+4];
	mul.wide.s32 	%rd43, %r31, 4;
	add.s64 	%rd44, %rd37, %rd43;
	ld.global.u32 	%r87, [%rd44];
	mad.lo.s32 	%r106, %r87, %r86, %r85;
	add.s32 	%r101, %r101, 2;
$L__BB0_11:
	and.b32  	%r88, %r30, 1;
	setp.eq.b32 	%p11, %r88, 1;
	not.pred 	%p12, %p11;
	@%p12 bra 	$L__BB0_13;
	add.s32 	%r89, %r101, %r3;
	mul.wide.u32 	%rd45, %r89, 4;
	add.s64 	%rd46, %rd2, %rd45;
	ld.global.u32 	%r90, [%rd46];
	mad.lo.s32 	%r91, %r101, %r31, %r2;
	mul.wide.s32 	%rd47, %r91, 4;
	add.s64 	%rd48, %rd1, %rd47;
	ld.global.u32 	%r92, [%rd48];
	mad.lo.s32 	%r106, %r92, %r90, %r106;
$L__BB0_13:
	mad.lo.s32 	%r93, %r31, %r1, %r2;
	cvta.to.global.u64 	%rd49, %rd6;
	mul.wide.s32 	%rd50, %r93, 4;
	add.s64 	%rd51, %rd49, %rd50;
	st.global.u32 	[%rd51], %r106;
$L__BB0_14:
	ret;

}


// ===== COMPILED SASS (sm_100) =====

	.target	sm_100

	.elftype	@"ET_EXEC"


//--------------------- .note.nv.tkinfo           --------------------------
	.section	.note.nv.tkinfo,"",@"SHT_NOTE"
	.sectionflags	@"SHF_NOTE_NV_TKINFO"
	.tkinfo
        /*0018*/ 	.word	0x00000002
        /*0030*/ 	.string	""
        /*0030*/ 	.string	"ptxas"
        /*0030*/ 	.string	"Cuda compilation tools, release 13.0, V13.0.88"
        /*0030*/ 	.string	"Build cuda_13.0.r13.0/compiler.36424714_0"
        /*0030*/ 	.string	"-arch sm_100 -m 64 "



//--------------------- .note.nv.cuinfo           --------------------------
	.section	.note.nv.cuinfo,"",@"SHT_NOTE"
	.sectionflags	@"SHF_NOTE_NV_CUINFO"
        /*0018*/ 	.short	0x0002
        /*001a*/ 	.short	0x0064
        /*001c*/ 	.short	0x0082
	.zero		2


//--------------------- .nv.info                  --------------------------
	.section	.nv.info,"",@"SHT_CUDA_INFO"
	.align	4


	//----- nvinfo : EIATTR_REGCOUNT
	.align		4
        /*0000*/ 	.byte	0x04, 0x2f
        /*0002*/ 	.short	(.L_1 - .L_0)
	.align		4
.L_0:
        /*0004*/ 	.word	index@(_Z31matrixMatrixMultiplication_cudaPKiS0_Piiii)
        /*0008*/ 	.word	0x00000020


	//----- nvinfo : EIATTR_FRAME_SIZE
	.align		4
.L_1:
        /*000c*/ 	.byte	0x04, 0x11
        /*000e*/ 	.short	(.L_3 - .L_2)
	.align		4
.L_2:
        /*0010*/ 	.word	index@(_Z31matrixMatrixMultiplication_cudaPKiS0_Piiii)
        /*0014*/ 	.word	0x00000000


	//----- nvinfo : EIATTR_MIN_STACK_SIZE
	.align		4
.L_3:
        /*0018*/ 	.byte	0x04, 0x12
        /*001a*/ 	.short	(.L_5 - .L_4)
	.align		4
.L_4:
        /*001c*/ 	.word	index@(_Z31matrixMatrixMultiplication_cudaPKiS0_Piiii)
        /*0020*/ 	.word	0x00000000
.L_5:


//--------------------- .nv.compat                --------------------------
	.section	.nv.compat,"",@"SHT_CUDA_COMPAT_INFO"
	.align	4
        /*0000*/ 	.byte	0x02, 0x09, 0x00, 0x00, 0x02, 0x02, 0x01, 0x00, 0x02, 0x05, 0x05, 0x00, 0x03, 0x07, 0x01, 0x01
        /*0010*/ 	.byte	0x02, 0x03, 0x00, 0x00, 0x02, 0x06, 0x01, 0x00, 0x04, 0x0b, 0x08, 0x00, 0x09, 0x00, 0x00, 0x00
        /*0020*/ 	.byte	0x00, 0x00, 0x00, 0x00


//--------------------- .nv.info._Z31matrixMatrixMultiplication_cudaPKiS0_Piiii --------------------------
	.section	.nv.info._Z31matrixMatrixMultiplication_cudaPKiS0_Piiii,"",@"SHT_CUDA_INFO"
	.sectionflags	@""
	.align	4


	//----- nvinfo : EIATTR_CUDA_API_VERSION
	.align		4
        /*0000*/ 	.byte	0x04, 0x37
        /*0002*/ 	.short	(.L_7 - .L_6)
.L_6:
        /*0004*/ 	.word	0x00000082


	//----- nvinfo : EIATTR_KPARAM_INFO
	.align		4
.L_7:
        /*0008*/ 	.byte	0x04, 0x17
        /*000a*/ 	.short	(.L_9 - .L_8)
.L_8:
        /*000c*/ 	.word	0x00000000
        /*0010*/ 	.short	0x0005
        /*0012*/ 	.short	0x0020
        /*0014*/ 	.byte	0x00, 0xf0, 0x11, 0x00


	//----- nvinfo : EIATTR_KPARAM_INFO
	.align		4
.L_9:
        /*0018*/ 	.byte	0x04, 0x17
        /*001a*/ 	.short	(.L_11 - .L_10)
.L_10:
        /*001c*/ 	.word	0x00000000
        /*0020*/ 	.short	0x0004
        /*0022*/ 	.short	0x001c
        /*0024*/ 	.byte	0x00, 0xf0, 0x11, 0x00


	//----- nvinfo : EIATTR_KPARAM_INFO
	.align		4
.L_11:
        /*0028*/ 	.byte	0x04, 0x17
        /*002a*/ 	.short	(.L_13 - .L_12)
.L_12:
        /*002c*/ 	.word	0x00000000
        /*0030*/ 	.short	0x0003
        /*0032*/ 	.short	0x0018
        /*0034*/ 	.byte	0x00, 0xf0, 0x11, 0x00


	//----- nvinfo : EIATTR_KPARAM_INFO
	.align		4
.L_13:
        /*0038*/ 	.byte	0x04, 0x17
        /*003a*/ 	.short	(.L_15 - .L_14)
.L_14:
        /*003c*/ 	.word	0x00000000
        /*0040*/ 	.short	0x0002
        /*0042*/ 	.short	0x0010
        /*0044*/ 	.byte	0x00, 0xf5, 0x21, 0x00


	//----- nvinfo : EIATTR_KPARAM_INFO
	.align		4
.L_15:
        /*0048*/ 	.byte	0x04, 0x17
        /*004a*/ 	.short	(.L_17 - .L_16)
.L_16:
        /*004c*/ 	.word	0x00000000
        /*0050*/ 	.short	0x0001
        /*0052*/ 	.short	0x0008
        /*0054*/ 	.byte	0x00, 0xf5, 0x21, 0x00


	//----- nvinfo : EIATTR_KPARAM_INFO
	.align		4
.L_17:
        /*0058*/ 	.byte	0x04, 0x17
        /*005a*/ 	.short	(.L_19 - .L_18)
.L_18:
        /*005c*/ 	.word	0x00000000
        /*0060*/ 	.short	0x0000
        /*0062*/ 	.short	0x0000
        /*0064*/ 	.byte	0x00, 0xf5, 0x21, 0x00


	//----- nvinfo : EIATTR_SPARSE_MMA_MASK
	.align		4
.L_19:
        /*0068*/ 	.byte	0x03, 0x50
        /*006a*/ 	.short	0x0000


	//----- nvinfo : EIATTR_MAXREG_COUNT
	.align		4
        /*006c*/ 	.byte	0x03, 0x1b
        /*006e*/ 	.short	0x00ff


	//----- nvinfo : EIATTR_MERCURY_ISA_VERSION
	.align		4
        /*0070*/ 	.byte	0x03, 0x5f
        /*0072*/ 	.short	0x0101


	//----- nvinfo : EIATTR_VRC_CTA_INIT_COUNT
	.align		4
        /*0074*/ 	.byte	0x02, 0x4a
	.zero		1
	.zero		1


	//----- nvinfo : EIATTR_EXIT_INSTR_OFFSETS
	.align		4
        /*0078*/ 	.byte	0x04, 0x1c
        /*007a*/ 	.short	(.L_21 - .L_20)


	//   ....[0]....
.L_20:
        /*007c*/ 	.word	0x000000d0


	//   ....[1]....
        /*0080*/ 	.word	0x000008e0


	//----- nvinfo : EIATTR_CBANK_PARAM_SIZE
	.align		4
.L_21:
        /*0084*/ 	.byte	0x03, 0x19
        /*0086*/ 	.short	0x0024


	//----- nvinfo : EIATTR_PARAM_CBANK
	.align		4
        /*0088*/ 	.byte	0x04, 0x0a
        /*008a*/ 	.short	(.L_23 - .L_22)
	.align		4
.L_22:
        /*008c*/ 	.word	index@(.nv.constant0._Z31matrixMatrixMultiplication_cudaPKiS0_Piiii)
        /*0090*/ 	.short	0x0380
        /*0092*/ 	.short	0x0024


	//----- nvinfo : EIATTR_SW_WAR
	.align		4
.L_23:
        /*0094*/ 	.byte	0x04, 0x36
        /*0096*/ 	.short	(.L_25 - .L_24)
.L_24:
        /*0098*/ 	.word	0x00000008
.L_25:


//--------------------- .nv.callgraph             --------------------------
	.section	.nv.callgraph,"",@"SHT_CUDA_CALLGRAPH"
	.align	4
	.sectionentsize	8
	.align		4
        /*0000*/ 	.word	0x00000000
	.align		4
        /*0004*/ 	.word	0xffffffff
	.align		4
        /*0008*/ 	.word	0x00000000
	.align		4
        /*000c*/ 	.word	0xfffffffe
	.align		4
        /*0010*/ 	.word	0x00000000
	.align		4
        /*0014*/ 	.word	0xfffffffd
	.align		4
        /*0018*/ 	.word	0x00000000
	.align		4
        /*001c*/ 	.word	0xfffffffc


//--------------------- .text._Z31matrixMatrixMultiplication_cudaPKiS0_Piiii --------------------------
	.section	.text._Z31matrixMatrixMultiplication_cudaPKiS0_Piiii,"ax",@progbits
	.align	128
        .global         _Z31matrixMatrixMultiplication_cudaPKiS0_Piiii
        .type           _Z31matrixMatrixMultiplication_cudaPKiS0_Piiii,@function
        .size           _Z31matrixMatrixMultiplication_cudaPKiS0_Piiii,(.L_x_5 - _Z31matrixMatrixMultiplication_cudaPKiS0_Piiii)
        .other          _Z31matrixMatrixMultiplication_cudaPKiS0_Piiii,@"STO_CUDA_ENTRY STV_DEFAULT"
_Z31matrixMatrixMultiplication_cudaPKiS0_Piiii:
.text._Z31matrixMatrixMultiplication_cudaPKiS0_Piiii:
[----:B------:R-:W-:Y:S01]  /*0000*/  LDC R1, c[0x0][0x37c] ;  /* 0x0000df00ff017b82 */ /* 0x000fe20000000800 */
[----:B------:R-:W0:Y:S07]  /*0010*/  S2R R5, SR_TID.X ;  /* 0x0000000000057919 */ /* 0x000e2e0000002100 */
[----:B------:R-:W1:Y:S01]  /*0020*/  LDC R16, c[0x0][0x364] ;  /* 0x0000d900ff107b82 */ /* 0x000e620000000800 */
[----:B------:R-:W2:Y:S01]  /*0030*/  LDCU UR6, c[0x0][0x398] ;  /* 0x00007300ff0677ac */ /* 0x000ea20008000800 */
[----:B------:R-:W1:Y:S06]  /*0040*/  S2R R3, SR_TID.Y ;  /* 0x0000000000037919 */ /* 0x000e6c0000002200 */
[----:B------:R-:W0:Y:S08]  /*0050*/  S2UR UR5, SR_CTAID.X ;  /* 0x00000000000579c3 */ /* 0x000e300000002500 */
[----:B------:R-:W0:Y:S08]  /*0060*/  LDC R0, c[0x0][0x360] ;  /* 0x0000d800ff007b82 */ /* 0x000e300000000800 */
[----:B------:R-:W1:Y:S08]  /*0070*/  S2UR UR4, SR_CTAID.Y ;  /* 0x00000000000479c3 */ /* 0x000e700000002600 */
[----:B------:R-:W3:Y:S01]  /*0080*/  LDC R17, c[0x0][0x3a0] ;  /* 0x0000e800ff117b82 */ /* 0x000ee20000000800 */
[----:B0-----:R-:W-:-:S02]  /*0090*/  IMAD R0, R0, UR5, R5 ;  /* 0x0000000500007c24 */ /* 0x001fc4000f8e0205 */
[----:B-1----:R-:W-:-:S03]  /*00a0*/  IMAD R16, R16, UR4, R3 ;  /* 0x0000000410107c24 */ /* 0x002fc6000f8e0203 */
[----:B---3--:R-:W-:-:S04]  /*00b0*/  ISETP.GE.AND P0, PT, R0, R17, PT ;  /* 0x000000110000720c */ /* 0x008fc80003f06270 */
[----:B--2---:R-:W-:-:S13]  /*00c0*/  ISETP.GE.OR P0, PT, R16, UR6, P0 ;  /* 0x0000000610007c0c */ /* 0x004fda0008706670 */
[----:B------:R-:W-:Y:S05]  /*00d0*/  @P0 EXIT ;  /* 0x000000000000094d */ /* 0x000fea0003800000 */
[----:B------:R-:W0:Y:S01]  /*00e0*/  LDC R19, c[0x0][0x39c] ;  /* 0x0000e700ff137b82 */ /* 0x000e220000000800 */
[----:B------:R-:W1:Y:S01]  /*00f0*/  LDCU.64 UR4, c[0x0][0x358] ;  /* 0x00006b00ff0477ac */ /* 0x000e620008000a00 */
[----:B------:R-:W-:Y:S01]  /*0100*/  HFMA2 R24, -RZ, RZ, 0, 0 ;  /* 0x00000000ff187431 */ /* 0x000fe200000001ff */
[----:B0-----:R-:W-:-:S13]  /*0110*/  ISETP.GE.AND P0, PT, R19, 0x1, PT ;  /* 0x000000011300780c */ /* 0x001fda0003f06270 */
[----:B-1----:R-:W-:Y:S05]  /*0120*/  @!P0 BRA `(.L_x_0) ;  /* 0x0000000400dc8947 */ /* 0x002fea0003800000 */
[C---:B------:R-:W-:Y:S01]  /*0130*/  ISETP.GE.U32.AND P1, PT, R19.reuse, 0x8, PT ;  /* 0x000000081300780c */ /* 0x040fe20003f26070 */
[----:B------:R-:W-:Y:S01]  /*0140*/  IMAD R20, R16, R19, RZ ;  /* 0x0000001310147224 */ /* 0x000fe200078e02ff */
[----:B------:R-:W-:Y:S02]  /*0150*/  LOP3.LUT R27, R19, 0x7, RZ, 0xc0, !PT ;  /* 0x00000007131b7812 */ /* 0x000fe400078ec0ff */
[----:B------:R-:W-:Y:S02]  /*0160*/  MOV R21, RZ ;  /* 0x000000ff00157202 */ /* 0x000fe40000000f00 */
[----:B------:R-:W-:Y:S02]  /*0170*/  ISETP.NE.AND P0, PT, R27, RZ, PT ;  /* 0x000000ff1b00720c */ /* 0x000fe40003f05270 */
[----:B------:R-:W-:-:S05]  /*0180*/  MOV R24, RZ ;  /* 0x000000ff00187202 */ /* 0x000fca0000000f00 */
[----:B------:R-:W-:Y:S06]  /*0190*/  @!P1 BRA `(.L_x_1) ;  /* 0x0000000000c09947 */ /* 0x000fec0003800000 */
[----:B------:R-:W0:Y:S01]  /*01a0*/  LDC.64 R2, c[0x0][0x380] ;  /* 0x0000e000ff027b82 */ /* 0x000e220000000a00 */
[----:B------:R-:W-:Y:S02]  /*01b0*/  LOP3.LUT R21, R19, 0x7ffffff8, RZ, 0xc0, !PT ;  /* 0x7ffffff813157812 */ /* 0x000fe400078ec0ff */
[----:B------:R-:W-:Y:S02]  /*01c0*/  MOV R24, RZ ;  /* 0x000000ff00187202 */ /* 0x000fe40000000f00 */
[----:B------:R-:W-:Y:S02]  /*01d0*/  MOV R18, R0 ;  /* 0x0000000000127202 */ /* 0x000fe40000000f00 */
[----:B------:R-:W-:Y:S01]  /*01e0*/  IADD3 R22, PT, PT, -R21, RZ, RZ ;  /* 0x000000ff15167210 */ /* 0x000fe20007ffe1ff */
[----:B0-----:R-:W-:-:S03]  /*01f0*/  IMAD.WIDE.U32 R2, R20, 0x4, R2 ;  /* 0x0000000414027825 */ /* 0x001fc600078e0002 */
[----:B------:R-:W-:-:S04]  /*0200*/  IADD3 R4, P1, PT, R2, 0x10, RZ ;  /* 0x0000001002047810 */ /* 0x000fc80007f3e0ff */
[----:B------:R-:W-:-:S09]  /*0210*/  IADD3.X R3, PT, PT, RZ, R3, RZ, P1, !PT ;  /* 0x00000003ff037210 */ /* 0x000fd20000ffe4ff */
.L_x_2:
[----:B------:R-:W0:Y:S01]  /*0220*/  LDC.64 R14, c[0x0][0x388] ;  /* 0x0000e200ff0e7b82 */ /* 0x000e220000000a00 */
[----:B------:R-:W-:-:S05]  /*0230*/  MOV R2, R4 ;  /* 0x0000000400027202 */ /* 0x000fca0000000f00 */
[----:B------:R-:W2:Y:S04]  /*0240*/  LDG.E R25, desc[UR4][R2.64+-0x10] ;  /* 0xfffff00402197981 */ /* 0x000ea8000c1e1900 */
[----:B------:R-:W3:Y:S04]  /*0250*/  LDG.E R23, desc[UR4][R2.64+-0xc] ;  /* 0xfffff40402177981 */ /* 0x000ee8000c1e1900 */
[----:B------:R-:W4:Y:S04]  /*0260*/  LDG.E R29, desc[UR4][R2.64+-0x8] ;  /* 0xfffff804021d7981 */ /* 0x000f28000c1e1900 */
[----:B------:R-:W5:Y:S01]  /*0270*/  LDG.E R28, desc[UR4][R2.64+-0x4] ;  /* 0xfffffc04021c7981 */ /* 0x000f62000c1e1900 */
[----:B0-----:R-:W-:-:S05]  /*0280*/  IMAD.WIDE R14, R18, 0x4, R14 ;  /* 0x00000004120e7825 */ /* 0x001fca00078e020e */
[----:B------:R0:W2:Y:S01]  /*0290*/  LDG.E R26, desc[UR4][R14.64] ;  /* 0x000000040e1a7981 */ /* 0x0000a2000c1e1900 */
[----:B------:R-:W-:-:S04]  /*02a0*/  IMAD.WIDE R12, R17, 0x4, R14 ;  /* 0x00000004110c7825 */ /* 0x000fc800078e020e */
[C---:B------:R-:W-:Y:S02]  /*02b0*/  IMAD.WIDE R4, R17.reuse, 0x4, R12 ;  /* 0x0000000411047825 */ /* 0x040fe400078e020c */
[----:B------:R-:W3:Y:S02]  /*02c0*/  LDG.E R12, desc[UR4][R12.64] ;  /* 0x000000040c0c7981 */ /* 0x000ee4000c1e1900 */
[C---:B------:R-:W-:Y:S02]  /*02d0*/  IMAD.WIDE R8, R17.reuse, 0x4, R4 ;  /* 0x0000000411087825 */ /* 0x040fe400078e0204 */
[----:B------:R-:W4:Y:S02]  /*02e0*/  LDG.E R4, desc[UR4][R4.64] ;  /* 0x0000000404047981 */ /* 0x000f24000c1e1900 */
[C---:B------:R-:W-:Y:S02]  /*02f0*/  IMAD.WIDE R6, R17.reuse, 0x4, R8 ;  /* 0x0000000411067825 */ /* 0x040fe400078e0208 */
[----:B------:R-:W5:Y:S02]  /*0300*/  LDG.E R8, desc[UR4][R8.64] ;  /* 0x0000000408087981 */ /* 0x000f64000c1e1900 */
[----:B------:R-:W-:-:S02]  /*0310*/  IMAD.WIDE R10, R17, 0x4, R6 ;  /* 0x00000004110a7825 */ /* 0x000fc400078e0206 */
[----:B------:R-:W5:Y:S04]  /*0320*/  LDG.E R5, desc[UR4][R2.64] ;  /* 0x0000000402057981 */ /* 0x000f68000c1e1900 */
[----:B------:R-:W5:Y:S01]  /*0330*/  LDG.E R6, desc[UR4][R6.64] ;  /* 0x0000000406067981 */ /* 0x000f62000c1e1900 */
[----:B0-----:R-:W-:-:S03]  /*0340*/  IMAD.WIDE R14, R17, 0x4, R10 ;  /* 0x00000004110e7825 */ /* 0x001fc600078e020a */
[----:B------:R-:W5:Y:S04]  /*0350*/  LDG.E R10, desc[UR4][R10.64] ;  /* 0x000000040a0a7981 */ /* 0x000f68000c1e1900 */
[----:B------:R-:W5:Y:S04]  /*0360*/  LDG.E R13, desc[UR4][R14.64] ;  /* 0x000000040e0d7981 */ /* 0x000f68000c1e1900 */
[----:B------:R-:W5:Y:S04]  /*0370*/  LDG.E R7, desc[UR4][R2.64+0x4] ;  /* 0x0000040402077981 */ /* 0x000f68000c1e1900 */
[----:B------:R-:W5:Y:S01]  /*0380*/  LDG.E R9, desc[UR4][R2.64+0xc] ;  /* 0x00000c0402097981 */ /* 0x000f62000c1e1900 */
[----:B--2---:R-:W-:-:S02]  /*0390*/  IMAD R26, R25, R26, R24 ;  /* 0x0000001a191a7224 */ /* 0x004fc400078e0218 */
[----:B------:R-:W-:Y:S02]  /*03a0*/  IMAD.WIDE R24, R17, 0x4, R14 ;  /* 0x0000000411187825 */ /* 0x000fe400078e020e */
[----:B------:R0:W2:Y:S04]  /*03b0*/  LDG.E R14, desc[UR4][R2.64+0x8] ;  /* 0x00000804020e7981 */ /* 0x0000a8000c1e1900 */
[----:B------:R-:W2:Y:S01]  /*03c0*/  LDG.E R24, desc[UR4][R24.64] ;  /* 0x0000000418187981 */ /* 0x000ea2000c1e1900 */
[----:B---3--:R-:W-:Y:S01]  /*03d0*/  IMAD R12, R23, R12, R26 ;  /* 0x0000000c170c7224 */ /* 0x008fe200078e021a */
[----:B------:R-:W-:-:S03]  /*03e0*/  IADD3 R22, PT, PT, R22, 0x8, RZ ;  /* 0x0000000816167810 */ /* 0x000fc60007ffe0ff */
[----:B----4-:R-:W-:Y:S01]  /*03f0*/  IMAD R29, R29, R4, R12 ;  /* 0x000000041d1d7224 */ /* 0x010fe200078e020c */
[----:B------:R-:W-:-:S03]  /*0400*/  ISETP.NE.AND P1, PT, R22, RZ, PT ;  /* 0x000000ff1600720c */ /* 0x000fc60003f25270 */
[----:B-----5:R-:W-:Y:S01]  /*0410*/  IMAD R8, R28, R8, R29 ;  /* 0x000000081c087224 */ /* 0x020fe200078e021d */
[----:B------:R-:W-:-:S03]  /*0420*/  IADD3 R4, P2, PT, R2, 0x20, RZ ;  /* 0x0000002002047810 */ /* 0x000fc60007f5e0ff */
[----:B------:R-:W-:Y:S01]  /*0430*/  IMAD R5, R5, R6, R8 ;  /* 0x0000000605057224 */ /* 0x000fe200078e0208 */
[----:B0-----:R-:W-:Y:S02]  /*0440*/  IADD3.X R3, PT, PT, RZ, R3, RZ, P2, !PT ;  /* 0x00000003ff037210 */ /* 0x001fe400017fe4ff */
[----:B------:R-:W-:Y:S01]  /*0450*/  LEA R18, R17, R18, 0x3 ;  /* 0x0000001211127211 */ /* 0x000fe200078e18ff */
[----:B------:R-:W-:-:S04]  /*0460*/  IMAD R5, R7, R10, R5 ;  /* 0x0000000a07057224 */ /* 0x000fc800078e0205 */
[----:B--2---:R-:W-:-:S04]  /*0470*/  IMAD R5, R14, R13, R5 ;  /* 0x0000000d0e057224 */ /* 0x004fc800078e0205 */
[----:B------:R-:W-:Y:S01]  /*0480*/  IMAD R24, R9, R24, R5 ;  /* 0x0000001809187224 */ /* 0x000fe200078e0205 */
[----:B------:R-:W-:Y:S06]  /*0490*/  @P1 BRA `(.L_x_2) ;  /* 0xfffffffc00601947 */ /* 0x000fec000383ffff */
.L_x_1:
[----:B------:R-:W-:Y:S05]  /*04a0*/  @!P0 BRA `(.L_x_0) ;  /* 0x0000000000fc8947 */ /* 0x000fea0003800000 */
[----:B------:R-:W-:Y:S02]  /*04b0*/  ISETP.GE.U32.AND P1, PT, R27, 0x4, PT ;  /* 0x000000041b00780c */ /* 0x000fe40003f26070 */
[----:B------:R-:W-:-:S04]  /*04c0*/  LOP3.LUT R14, R19, 0x3, RZ, 0xc0, !PT ;  /* 0x00000003130e7812 */ /* 0x000fc800078ec0ff */
[----:B------:R-:W-:-:S07]  /*04d0*/  ISETP.NE.AND P0, PT, R14, RZ, PT ;  /* 0x000000ff0e00720c */ /* 0x000fce0003f05270 */
[----:B------:R-:W-:Y:S06]  /*04e0*/  @!P1 BRA `(.L_x_3) ;  /* 0x00000000006c9947 */ /* 0x000fec0003800000 */
[----:B------:R-:W0:Y:S01]  /*04f0*/  LDC.64 R4, c[0x0][0x388] ;  /* 0x0000e200ff047b82 */ /* 0x000e220000000a00 */
[----:B------:R-:W1:Y:S01]  /*0500*/  LDCU.64 UR6, c[0x0][0x380] ;  /* 0x00007000ff0677ac */ /* 0x000e620008000a00 */
[----:B------:R-:W-:Y:S01]  /*0510*/  IMAD R7, R21, R17, R0 ;  /* 0x0000001115077224 */ /* 0x000fe200078e0200 */
[CC--:B------:R-:W-:Y:S02]  /*0520*/  IADD3 R3, PT, PT, R20.reuse, R21.reuse, RZ ;  /* 0x0000001514037210 */ /* 0x0c0fe40007ffe0ff */
[----:B------:R-:W-:-:S03]  /*0530*/  IADD3 R8, P1, PT, R20, R21, RZ ;  /* 0x0000001514087210 */ /* 0x000fc60007f3e0ff */
[----:B------:R-:W2:Y:S01]  /*0540*/  LDC.64 R12, c[0x0][0x380] ;  /* 0x0000e000ff0c7b82 */ /* 0x000ea20000000a00 */
[----:B0-----:R-:W-:-:S04]  /*0550*/  IMAD.WIDE R4, R7, 0x4, R4 ;  /* 0x0000000407047825 */ /* 0x001fc800078e0204 */
[----:B------:R-:W-:Y:S02]  /*0560*/  IMAD.WIDE R6, R17, 0x4, R4 ;  /* 0x0000000411067825 */ /* 0x000fe400078e0204 */
[----:B------:R-:W3:Y:S02]  /*0570*/  LDG.E R4, desc[UR4][R4.64] ;  /* 0x0000000404047981 */ /* 0x000ee4000c1e1900 */
[----:B--2---:R-:W-:Y:S01]  /*0580*/  IMAD.WIDE.U32 R12, R3, 0x4, R12 ;  /* 0x00000004030c7825 */ /* 0x004fe200078e000c */
[----:B------:R-:W-:Y:S02]  /*0590*/  IADD3.X R3, PT, PT, RZ, RZ, RZ, P1, !PT ;  /* 0x000000ffff037210 */ /* 0x000fe40000ffe4ff */
[----:B-1----:R-:W-:-:S03]  /*05a0*/  LEA R2, P1, R8, UR6, 0x2 ;  /* 0x0000000608027c11 */ /* 0x002fc6000f8210ff */
[----:B------:R-:W3:Y:S01]  /*05b0*/  LDG.E R13, desc[UR4][R12.64] ;  /* 0x000000040c0d7981 */ /* 0x000ee2000c1e1900 */
[----:B------:R-:W-:Y:S01]  /*05c0*/  LEA.HI.X R3, R8, UR7, R3, 0x2, P1 ;  /* 0x0000000708037c11 */ /* 0x000fe200088f1403 */
[C---:B------:R-:W-:Y:S02]  /*05d0*/  IMAD.WIDE R8, R17.reuse, 0x4, R6 ;  /* 0x0000000411087825 */ /* 0x040fe400078e0206 */
[----:B------:R-:W2:Y:S04]  /*05e0*/  LDG.E R6, desc[UR4][R6.64] ;  /* 0x0000000406067981 */ /* 0x000ea8000c1e1900 */
[----:B------:R-:W2:Y:S01]  /*05f0*/  LDG.E R15, desc[UR4][R2.64+0x4] ;  /* 0x00000404020f7981 */ /* 0x000ea2000c1e1900 */
[----:B------:R-:W-:-:S03]  /*0600*/  IMAD.WIDE R10, R17, 0x4, R8 ;  /* 0x00000004110a7825 */ /* 0x000fc600078e0208 */
[----:B------:R-:W4:Y:S04]  /*0610*/  LDG.E R22, desc[UR4][R8.64] ;  /* 0x0000000408167981 */ /* 0x000f28000c1e1900 */
[----:B------:R-:W4:Y:S04]  /*0620*/  LDG.E R18, desc[UR4][R2.64+0x8] ;  /* 0x0000080402127981 */ /* 0x000f28000c1e1900 */
[----:B------:R-:W5:Y:S04]  /*0630*/  LDG.E R26, desc[UR4][R2.64+0xc] ;  /* 0x00000c04021a7981 */ /* 0x000f68000c1e1900 */
[----:B------:R-:W5:Y:S01]  /*0640*/  LDG.E R10, desc[UR4][R10.64] ;  /* 0x000000040a0a7981 */ /* 0x000f62000c1e1900 */
[----:B------:R-:W-:Y:S01]  /*0650*/  IADD3 R21, PT, PT, R21, 0x4, RZ ;  /* 0x0000000415157810 */ /* 0x000fe20007ffe0ff */
[----:B---3--:R-:W-:-:S04]  /*0660*/  IMAD R24, R13, R4, R24 ;  /* 0x000000040d187224 */ /* 0x008fc800078e0218 */
[----:B--2---:R-:W-:-:S04]  /*0670*/  IMAD R15, R15, R6, R24 ;  /* 0x000000060f0f7224 */ /* 0x004fc800078e0218 */
[----:B----4-:R-:W-:-:S04]  /*0680*/  IMAD R15, R18, R22, R15 ;  /* 0x00000016120f7224 */ /* 0x010fc800078e020f */
[----:B-----5:R-:W-:-:S07]  /*0690*/  IMAD R24, R26, R10, R15 ;  /* 0x0000000a1a187224 */ /* 0x020fce00078e020f */
.L_x_3:
[----:B------:R-:W-:Y:S05]  /*06a0*/  @!P0 BRA `(.L_x_0) ;  /* 0x00000000007c8947 */ /* 0x000fea0003800000 */
[----:B------:R-:W-:Y:S01]  /*06b0*/  ISETP.NE.AND P1, PT, R14, 0x1, PT ;  /* 0x000000010e00780c */ /* 0x000fe20003f25270 */
[----:B------:R-:W0:Y:S01]  /*06c0*/  LDC.64 R10, c[0x0][0x380] ;  /* 0x0000e000ff0a7b82 */ /* 0x000e220000000a00 */
[----:B------:R-:W-:-:S04]  /*06d0*/  LOP3.LUT R19, R19, 0x1, RZ, 0xc0, !PT ;  /* 0x0000000113137812 */ /* 0x000fc800078ec0ff */
[----:B------:R-:W-:-:S03]  /*06e0*/  ISETP.NE.U32.AND P0, PT, R19, 0x1, PT ;  /* 0x000000011300780c */ /* 0x000fc60003f05070 */
[----:B------:R-:W1:Y:S04]  /*06f0*/  LDC.64 R8, c[0x0][0x388] ;  /* 0x0000e200ff087b82 */ /* 0x000e680000000a00 */
[CC--:B------:R-:W-:Y:S02]  /*0700*/  @P1 IADD3 R13, PT, PT, R20.reuse, R21.reuse, RZ ;  /* 0x00000015140d1210 */ /* 0x0c0fe40007ffe0ff */
[----:B------:R-:W-:Y:S02]  /*0710*/  @P1 IADD3 R12, P2, PT, R20, R21, RZ ;  /* 0x00000015140c1210 */ /* 0x000fe40007f5e0ff */
[----:B------:R-:W2:Y:S02]  /*0720*/  @P1 LDC.64 R2, c[0x0][0x380] ;  /* 0x0000e000ff021b82 */ /* 0x000ea40000000a00 */
[----:B------:R-:W-:-:S06]  /*0730*/  @P1 IADD3.X R14, PT, PT, RZ, RZ, RZ, P2, !PT ;  /* 0x000000ffff0e1210 */ /* 0x000fcc00017fe4ff */
[----:B------:R-:W3:Y:S01]  /*0740*/  LDC.64 R4, c[0x0][0x380] ;  /* 0x0000e000ff047b82 */ /* 0x000ee20000000a00 */
[----:B0-----:R-:W-:-:S04]  /*0750*/  @P1 IMAD.WIDE.U32 R10, R13, 0x4, R10 ;  /* 0x000000040d0a1825 */ /* 0x001fc800078e000a */
[C---:B------:R-:W-:Y:S01]  /*0760*/  @P1 IMAD R13, R21.reuse, R17, R0 ;  /* 0x00000011150d1224 */ /* 0x040fe200078e0200 */
[----:B------:R-:W-:Y:S01]  /*0770*/  @P1 IADD3 R21, PT, PT, R21, 0x2, RZ ;  /* 0x0000000215151810 */ /* 0x000fe20007ffe0ff */
[----:B------:R-:W4:Y:S01]  /*0780*/  @P1 LDG.E R11, desc[UR4][R10.64] ;  /* 0x000000040a0b1981 */ /* 0x000f22000c1e1900 */
[----:B------:R-:W0:Y:S01]  /*0790*/  LDC.64 R6, c[0x0][0x388] ;  /* 0x0000e200ff067b82 */ /* 0x000e220000000a00 */
[----:B-1----:R-:W-:Y:S01]  /*07a0*/  @P1 IMAD.WIDE R8, R13, 0x4, R8 ;  /* 0x000000040d081825 */ /* 0x002fe200078e0208 */
[----:B------:R-:W-:Y:S02]  /*07b0*/  @!P0 IADD3 R15, PT, PT, R20, R21, RZ ;  /* 0x00000015140f8210 */ /* 0x000fe40007ffe0ff */
[----:B--2---:R-:W-:Y:S01]  /*07c0*/  @P1 LEA R2, P2, R12, R2, 0x2 ;  /* 0x000000020c021211 */ /* 0x004fe200078410ff */
[----:B------:R-:W-:-:S03]  /*07d0*/  @!P0 IMAD R21, R21, R17, R0 ;  /* 0x0000001115158224 */ /* 0x000fc600078e0200 */
[----:B------:R-:W-:Y:S01]  /*07e0*/  @P1 LEA.HI.X R3, R12, R3, R14, 0x2, P2 ;  /* 0x000000030c031211 */ /* 0x000fe200010f140e */
[----:B------:R-:W-:Y:S01]  /*07f0*/  @P1 IMAD.WIDE R12, R17, 0x4, R8 ;  /* 0x00000004110c1825 */ /* 0x000fe200078e0208 */
[----:B------:R-:W4:Y:S03]  /*0800*/  @P1 LDG.E R14, desc[UR4][R8.64] ;  /* 0x00000004080e1981 */ /* 0x000f26000c1e1900 */
[----:B---3--:R-:W-:Y:S01]  /*0810*/  @!P0 IMAD.WIDE.U32 R4, R15, 0x4, R4 ;  /* 0x000000040f048825 */ /* 0x008fe200078e0004 */
[----:B------:R-:W2:Y:S04]  /*0820*/  @P1 LDG.E R2, desc[UR4][R2.64+0x4] ;  /* 0x0000040402021981 */ /* 0x000ea8000c1e1900 */
[----:B------:R-:W2:Y:S01]  /*0830*/  @P1 LDG.E R12, desc[UR4][R12.64] ;  /* 0x000000040c0c1981 */ /* 0x000ea2000c1e1900 */
[----:B0-----:R-:W-:-:S03]  /*0840*/  @!P0 IMAD.WIDE R6, R21, 0x4, R6 ;  /* 0x0000000415068825 */ /* 0x001fc600078e0206 */
[----:B------:R-:W3:Y:S04]  /*0850*/  @!P0 LDG.E R5, desc[UR4][R4.64] ;  /* 0x0000000404058981 */ /* 0x000ee8000c1e1900 */
[----:B------:R-:W3:Y:S01]  /*0860*/  @!P0 LDG.E R6, desc[UR4][R6.64] ;  /* 0x0000000406068981 */ /* 0x000ee2000c1e1900 */
[----:B----4-:R-:W-:-:S04]  /*0870*/  @P1 IMAD R11, R11, R14, R24 ;  /* 0x0000000e0b0b1224 */ /* 0x010fc800078e0218 */
[----:B--2---:R-:W-:-:S04]  /*0880*/  @P1 IMAD R24, R2, R12, R11 ;  /* 0x0000000c02181224 */ /* 0x004fc800078e020b */
[----:B---3--:R-:W-:-:S07]  /*0890*/  @!P0 IMAD R24, R5, R6, R24 ;  /* 0x0000000605188224 */ /* 0x008fce00078e0218 */
.L_x_0:
[----:B------:R-:W0:Y:S01]  /*08a0*/  LDC.64 R2, c[0x0][0x390] ;  /* 0x0000e400ff027b82 */ /* 0x000e220000000a00 */
[----:B------:R-:W-:-:S04]  /*08b0*/  IMAD R17, R16, R17, R0 ;  /* 0x0000001110117224 */ /* 0x000fc800078e0200 */
[----:B0-----:R-:W-:-:S05]  /*08c0*/  IMAD.WIDE R2, R17, 0x4, R2 ;  /* 0x0000000411027825 */ /* 0x001fca00078e0202 */
[----:B------:R-:W-:Y:S01]  /*08d0*/  STG.E desc[UR4][R2.64], R24 ;  /* 0x0000001802007986 */ /* 0x000fe2000c101904 */
[----:B------:R-:W-:Y:S05]  /*08e0*/  EXIT ;  /* 0x000000000000794d */ /* 0x000fea0003800000 */
.L_x_4:
[----:B------:R-:W-:-:S00]  /*08f0*/  BRA `(.L_x_4) ;  /* 0xfffffffc00fc7947 */ /* 0x000fc0000383ffff */
[----:B------:R-:W-:-:S00]  /*0900*/  NOP ;  /* 0x0000000000007918 */ /* 0x000fc00000000000 */
[----:B------:R-:W-:-:S00]  /*0910*/  NOP ;  /* 0x0000000000007918 */ /* 0x000fc00000000000 */
[----:B------:R-:W-:-:S00]  /*0920*/  NOP ;  /* 0x0000000000007918 */ /* 0x000fc00000000000 */
[----:B------:R-:W-:-:S00]  /*0930*/  NOP ;  /* 0x0000000000007918 */ /* 0x000fc00000000000 */
[----:B------:R-:W-:-:S00]  /*0940*/  NOP ;  /* 0x0000000000007918 */ /* 0x000fc00000000000 */
[----:B------:R-:W-:-:S00]  /*0950*/  NOP ;  /* 0x0000000000007918 */ /* 0x000fc00000000000 */
[----:B------:R-:W-:-:S00]  /*0960*/  NOP ;  /* 0x0000000000007918 */ /* 0x000fc00000000000 */
[----:B------:R-:W-:-:S00]  /*0970*/  NOP ;  /* 0x0000000000007918 */ /* 0x000fc00000000000 */
.L_x_5:


//--------------------- .nv.shared.reserved.0     --------------------------
	.section	.nv.shared.reserved.0,"aw",@nobits
	.weak		__nv_reservedSMEM_offset_0_alias
	.size		__nv_reservedSMEM_offset_0_alias, 0, 64
	.other		__nv_reservedSMEM_offset_0_alias,@"STO_CUDA_RESERVED_SHARED STV_DEFAULT"
__nv_reservedSMEM_offset_0_alias:
	.zero		0
	.zero		64


//--------------------- .nv.constant0._Z31matrixMatrixMultiplication_cudaPKiS0_Piiii --------------------------
	.section	.nv.constant0._Z31matrixMatrixMultiplication_cudaPKiS0_Piiii,"a",@progbits
	.sectionflags	@""
	.align	4
.nv.constant0._Z31matrixMatrixMultiplication_cudaPKiS0_Piiii:
	.zero		932


//--------------------- SYMBOLS --------------------------

	.type		.nv.reservedSmem.offset0,@object
	.size		.nv.reservedSmem.offset0,0x4
